	.headerflags	@"EF_CUDA_TEXMODE_UNIFIED EF_CUDA_64BIT_ADDRESS EF_CUDA_SM86 EF_CUDA_VIRTUAL_SM(EF_CUDA_SM86)"
	.elftype	@"ET_EXEC"


//--------------------- .nv.info                  --------------------------
	.section	.nv.info,"",@"SHT_CUDA_INFO"
	.align	4


	//----- nvinfo : EIATTR_REGCOUNT
	.align		4
        /*0000*/ 	.byte	0x04, 0x2f
        /*0002*/ 	.short	(.L_1 - .L_0)
	.align		4
.L_0:
        /*0004*/ 	.word	index@(triton_poi_fused_mul_sigmoid_4)
        /*0008*/ 	.word	0x0000001b


	//----- nvinfo : EIATTR_MIN_STACK_SIZE
	.align		4
.L_1:
        /*000c*/ 	.byte	0x04, 0x12
        /*000e*/ 	.short	(.L_3 - .L_2)
	.align		4
.L_2:
        /*0010*/ 	.word	index@(triton_poi_fused_mul_sigmoid_4)
        /*0014*/ 	.word	0x00000000


	//----- nvinfo : EIATTR_FRAME_SIZE
	.align		4
.L_3:
        /*0018*/ 	.byte	0x04, 0x11
        /*001a*/ 	.short	(.L_5 - .L_4)
	.align		4
.L_4:
        /*001c*/ 	.word	index@(triton_poi_fused_mul_sigmoid_4)
        /*0020*/ 	.word	0x00000000


	//----- nvinfo : EIATTR_MIN_STACK_SIZE
	.align		4
.L_5:
        /*0024*/ 	.byte	0x04, 0x12
        /*0026*/ 	.short	(.L_7 - .L_6)
	.align		4
.L_6:
        /*0028*/ 	.word	index@(triton_poi_fused_mul_sigmoid_4)
        /*002c*/ 	.word	0x00000000
.L_7:


//--------------------- .nv.info.triton_poi_fused_mul_sigmoid_4 --------------------------
	.section	.nv.info.triton_poi_fused_mul_sigmoid_4,"",@"SHT_CUDA_INFO"
	.sectionflags	@""
	.align	4


	//----- nvinfo : EIATTR_CUDA_API_VERSION
	.align		4
        /*0000*/ 	.byte	0x04, 0x37
        /*0002*/ 	.short	(.L_9 - .L_8)
.L_8:
        /*0004*/ 	.word	0x0000007c


	//----- nvinfo : EIATTR_SW2861232_WAR
	.align		4
.L_9:
        /*0008*/ 	.byte	0x01, 0x35
	.zero		2


	//----- nvinfo : EIATTR_PARAM_CBANK
	.align		4
        /*000c*/ 	.byte	0x04, 0x0a
        /*000e*/ 	.short	(.L_11 - .L_10)
	.align		4
.L_10:
        /*0010*/ 	.word	index@(.nv.constant0.triton_poi_fused_mul_sigmoid_4)
        /*0014*/ 	.short	0x0160
        /*0016*/ 	.short	0x0020


	//----- nvinfo : EIATTR_CBANK_PARAM_SIZE
	.align		4
.L_11:
        /*0018*/ 	.byte	0x03, 0x19
        /*001a*/ 	.short	0x0020


	//----- nvinfo : EIATTR_KPARAM_INFO
	.align		4
        /*001c*/ 	.byte	0x04, 0x17
        /*001e*/ 	.short	(.L_13 - .L_12)
.L_12:
        /*0020*/ 	.word	0x00000000
        /*0024*/ 	.short	0x0003
        /*0026*/ 	.short	0x0018
        /*0028*/ 	.byte	0x00, 0xf4, 0x21, 0x00


	//----- nvinfo : EIATTR_KPARAM_INFO
	.align		4
.L_13:
        /*002c*/ 	.byte	0x04, 0x17
        /*002e*/ 	.short	(.L_15 - .L_14)
.L_14:
        /*0030*/ 	.word	0x00000000
        /*0034*/ 	.short	0x0002
        /*0036*/ 	.short	0x0010
        /*0038*/ 	.byte	0x00, 0xf0, 0x11, 0x00


	//----- nvinfo : EIATTR_KPARAM_INFO
	.align		4
.L_15:
        /*003c*/ 	.byte	0x04, 0x17
        /*003e*/ 	.short	(.L_17 - .L_16)
.L_16:
        /*0040*/ 	.word	0x00000000
        /*0044*/ 	.short	0x0001
        /*0046*/ 	.short	0x0008
        /*0048*/ 	.byte	0x00, 0xf4, 0x21, 0x00


	//----- nvinfo : EIATTR_KPARAM_INFO
	.align		4
.L_17:
        /*004c*/ 	.byte	0x04, 0x17
        /*004e*/ 	.short	(.L_19 - .L_18)
.L_18:
        /*0050*/ 	.word	0x00000000
        /*0054*/ 	.short	0x0000
        /*0056*/ 	.short	0x0000
        /*0058*/ 	.byte	0x00, 0xf4, 0x21, 0x00


	//----- nvinfo : EIATTR_MAXREG_COUNT
	.align		4
.L_19:
        /*005c*/ 	.byte	0x03, 0x1b
        /*005e*/ 	.short	0x00ff


	//----- nvinfo : EIATTR_EXIT_INSTR_OFFSETS
	.align		4
        /*0060*/ 	.byte	0x04, 0x1c
        /*0062*/ 	.short	(.L_21 - .L_20)


	//   ....[0]....
.L_20:
        /*0064*/ 	.word	0x00000a20


	//   ....[1]....
        /*0068*/ 	.word	0x00000a40


	//----- nvinfo : EIATTR_REQNTID
	.align		4
.L_21:
        /*006c*/ 	.byte	0x04, 0x10
        /*006e*/ 	.short	(.L_23 - .L_22)
.L_22:
        /*0070*/ 	.word	0x00000080
        /*0074*/ 	.word	0x00000001
        /*0078*/ 	.word	0x00000001
.L_23:


//--------------------- .nv.callgraph             --------------------------
	.section	.nv.callgraph,"",@"SHT_CUDA_CALLGRAPH"
	.align	4
	.sectionentsize	8
	.align		4
        /*0000*/ 	.word	0x00000000
	.align		4
        /*0004*/ 	.word	0xffffffff
	.align		4
        /*0008*/ 	.word	0x00000000
	.align		4
        /*000c*/ 	.word	0xfffffffe
	.align		4
        /*0010*/ 	.word	0x00000000
	.align		4
        /*0014*/ 	.word	0xfffffffd
	.align		4
        /*0018*/ 	.word	0x00000000
	.align		4
        /*001c*/ 	.word	0xfffffffc


//--------------------- .nv.rel.action            --------------------------
	.section	.nv.rel.action,"",@"SHT_CUDA_RELOCINFO"
	.align	8
	.sectionentsize	8
        /*0000*/ 	.byte	0x73, 0x00, 0x00, 0x00, 0x00, 0x00, 0x00, 0x00, 0x00, 0x00, 0x00, 0x11, 0x25, 0x00, 0x05, 0x36


//--------------------- .nv.constant0.triton_poi_fused_mul_sigmoid_4 --------------------------
	.section	.nv.constant0.triton_poi_fused_mul_sigmoid_4,"a",@progbits
	.sectionflags	@""
	.align	4
.nv.constant0.triton_poi_fused_mul_sigmoid_4:
	.zero		384


//--------------------- .text.triton_poi_fused_mul_sigmoid_4 --------------------------
	.section	.text.triton_poi_fused_mul_sigmoid_4,"ax",@progbits
	.sectioninfo	@"SHI_REGISTERS=27"
	.align	128
        .global         triton_poi_fused_mul_sigmoid_4
        .type           triton_poi_fused_mul_sigmoid_4,@function
        .size           triton_poi_fused_mul_sigmoid_4,(.L_x_1 - triton_poi_fused_mul_sigmoid_4)
        .other          triton_poi_fused_mul_sigmoid_4,@"STO_CUDA_ENTRY STV_DEFAULT"
triton_poi_fused_mul_sigmoid_4:
.text.triton_poi_fused_mul_sigmoid_4:
[----:B------:R-:W-:Y:S02]  /*0000*/  MOV R1, c[0x0][0x28] ;  /* 0x00000a0000017a02 */ /* 0x000fe40000000f00 */
[----:B------:R-:W0:Y:S01]  /*0010*/  S2R R0, SR_TID.X ;  /* 0x0000000000007919 */ /* 0x000e220000002100 */
[----:B------:R-:W-:Y:S01]  /*0020*/  MOV R14, 0x2 ;  /* 0x00000002000e7802 */ /* 0x000fe20000000f00 */
[----:B------:R-:W-:Y:S01]  /*0030*/  CS2R R8, SRZ ;  /* 0x0000000000087805 */ /* 0x000fe2000001ff00 */
[----:B------:R-:W-:Y:S01]  /*0040*/  CS2R R10, SRZ ;  /* 0x00000000000a7805 */ /* 0x000fe2000001ff00 */
[----:B------:R-:W1:Y:S01]  /*0050*/  S2R R3, SR_CTAID.X ;  /* 0x0000000000037919 */ /* 0x000e620000002500 */
[----:B------:R-:W-:Y:S01]  /*0060*/  CS2R R4, SRZ ;  /* 0x0000000000047805 */ /* 0x000fe2000001ff00 */
[----:B------:R-:W-:Y:S01]  /*0070*/  CS2R R6, SRZ ;  /* 0x0000000000067805 */ /* 0x000fe2000001ff00 */
[----:B------:R-:W-:Y:S01]  /*0080*/  ULDC.64 UR4, c[0x0][0x118] ;  /* 0x0000460000047ab9 */ /* 0x000fe20000000a00 */
[----:B0-----:R-:W-:-:S04]  /*0090*/  SHF.L.U32 R0, R0, 0x3, RZ ;  /* 0x0000000300007819 */ /* 0x001fc800000006ff */
[----:B------:R-:W-:-:S04]  /*00a0*/  LOP3.LUT R0, R0, 0x3f8, RZ, 0xc0, !PT ;  /* 0x000003f800007812 */ /* 0x000fc800078ec0ff */
[----:B-1----:R-:W-:-:S04]  /*00b0*/  LEA R0, R3, R0, 0xa ;  /* 0x0000000003007211 */ /* 0x002fc800078e50ff */
[C---:B------:R-:W-:Y:S01]  /*00c0*/  ISETP.GE.AND P0, PT, R0.reuse, 0x39c00, PT ;  /* 0x00039c000000780c */ /* 0x040fe20003f06270 */
[----:B------:R-:W-:-:S04]  /*00d0*/  IMAD.HI R2, R0, 0x2aaaaaab, RZ ;  /* 0x2aaaaaab00027827 */ /* 0x000fc800078e02ff */
[----:B------:R-:W-:Y:S01]  /*00e0*/  IMAD.WIDE R12, R0, R14, c[0x0][0x160] ;  /* 0x00005800000c7625 */ /* 0x000fe200078e020e */
[----:B------:R-:W-:-:S04]  /*00f0*/  SHF.R.U32.HI R3, RZ, 0x1f, R2 ;  /* 0x0000001fff037819 */ /* 0x000fc80000011602 */
[----:B------:R-:W-:-:S03]  /*0100*/  LEA.HI R3, R2, R3, RZ, 0x17 ;  /* 0x0000000302037211 */ /* 0x000fc600078fb8ff */
[----:B------:R-:W2:Y:S02]  /*0110*/  @!P0 LDG.E.128 R4, [R12.64] ;  /* 0x000000040c048981 */ /* 0x000ea4000c1e1d00 */
[----:B------:R-:W-:-:S04]  /*0120*/  IMAD R3, R3, -0xc00, R0 ;  /* 0xfffff40003037824 */ /* 0x000fc800078e0200 */
[----:B------:R-:W-:-:S05]  /*0130*/  IMAD.WIDE R14, R3, R14, c[0x0][0x168] ;  /* 0x00005a00030e7625 */ /* 0x000fca00078e020e */
[----:B------:R-:W3:Y:S01]  /*0140*/  @!P0 LDG.E.EL.128 R8, [R14.64] ;  /* 0x000000040e088981 */ /* 0x000ee2000c2e1d00 */
[C---:B--2---:R-:W-:Y:S02]  /*0150*/  SHF.L.U32 R2, R4.reuse, 0x10, RZ ;  /* 0x0000001004027819 */ /* 0x044fe400000006ff */
[----:B------:R-:W-:Y:S02]  /*0160*/  PRMT R0, R4, 0x7632, R0 ;  /* 0x0000763204007816 */ /* 0x000fe40000000000 */
[----:B------:R-:W-:Y:S02]  /*0170*/  SHF.L.U32 R4, R5, 0x10, RZ ;  /* 0x0000001005047819 */ /* 0x000fe400000006ff */
[----:B---3--:R-:W-:Y:S02]  /*0180*/  SHF.L.U32 R3, R8, 0x10, RZ ;  /* 0x0000001008037819 */ /* 0x008fe400000006ff */
[----:B------:R-:W-:-:S03]  /*0190*/  SHF.L.U32 R17, R9, 0x10, RZ ;  /* 0x0000001009117819 */ /* 0x000fc600000006ff */
[----:B------:R-:W-:Y:S01]  /*01a0*/  FADD R2, R2, R3 ;  /* 0x0000000302027221 */ /* 0x000fe20000000000 */
[----:B------:R-:W-:Y:S01]  /*01b0*/  SHF.L.U32 R3, R0, 0x10, RZ ;  /* 0x0000001000037819 */ /* 0x000fe200000006ff */
[----:B------:R-:W-:Y:S01]  /*01c0*/  FADD R0, R4, R17 ;  /* 0x0000001104007221 */ /* 0x000fe20000000000 */
[----:B------:R-:W-:Y:S01]  /*01d0*/  PRMT R8, R8, 0x7632, R8 ;  /* 0x0000763208087816 */ /* 0x000fe20000000008 */
[----:B------:R-:W-:Y:S01]  /*01e0*/  FFMA R4, R2, -1.7020000219345092773, RZ ;  /* 0xbfd9db2302047823 */ /* 0x000fe200000000ff */
[----:B------:R-:W-:-:S03]  /*01f0*/  PRMT R14, R9, 0x7632, R14 ;  /* 0x00007632090e7816 */ /* 0x000fc6000000000e */
[----:B------:R-:W-:Y:S01]  /*0200*/  FMUL R9, R4, 1.4426950216293334961 ;  /* 0x3fb8aa3b04097820 */ /* 0x000fe20000400000 */
[----:B------:R-:W-:Y:S02]  /*0210*/  SHF.L.U32 R4, R8, 0x10, RZ ;  /* 0x0000001008047819 */ /* 0x000fe400000006ff */
[----:B------:R-:W-:-:S03]  /*0220*/  PRMT R17, R10, 0x7632, R17 ;  /* 0x000076320a117816 */ /* 0x000fc60000000011 */
[----:B------:R-:W-:Y:S01]  /*0230*/  FADD R3, R3, R4 ;  /* 0x0000000403037221 */ /* 0x000fe20000000000 */
[----:B------:R-:W-:Y:S01]  /*0240*/  SHF.L.U32 R19, R10, 0x10, RZ ;  /* 0x000000100a137819 */ /* 0x000fe200000006ff */
[----:B------:R-:W-:Y:S01]  /*0250*/  FFMA R10, R0, -1.7020000219345092773, RZ ;  /* 0xbfd9db23000a7823 */ /* 0x000fe200000000ff */
[C---:B------:R-:W-:Y:S02]  /*0260*/  PRMT R8, R11.reuse, 0x7632, R8 ;  /* 0x000076320b087816 */ /* 0x040fe40000000008 */
[----:B------:R-:W-:Y:S02]  /*0270*/  SHF.L.U32 R21, R11, 0x10, RZ ;  /* 0x000000100b157819 */ /* 0x000fe400000006ff */
[----:B------:R-:W-:Y:S01]  /*0280*/  PRMT R11, R5, 0x7632, R11 ;  /* 0x00007632050b7816 */ /* 0x000fe2000000000b */
[----:B------:R-:W-:Y:S01]  /*0290*/  FFMA R5, R3, -1.7020000219345092773, RZ ;  /* 0xbfd9db2303057823 */ /* 0x000fe200000000ff */
[----:B------:R-:W-:-:S03]  /*02a0*/  FMUL R15, R10, 1.4426950216293334961 ;  /* 0x3fb8aa3b0a0f7820 */ /* 0x000fc60000400000 */
[----:B------:R-:W-:Y:S01]  /*02b0*/  FMUL R10, R5, 1.4426950216293334961 ;  /* 0x3fb8aa3b050a7820 */ /* 0x000fe20000400000 */
[----:B------:R-:W-:-:S04]  /*02c0*/  FSETP.GEU.AND P5, PT, R9, -126, PT ;  /* 0xc2fc00000900780b */ /* 0x000fc80003fae000 */
[----:B------:R-:W-:Y:S02]  /*02d0*/  FSETP.GEU.AND P4, PT, R10, -126, PT ;  /* 0xc2fc00000a00780b */ /* 0x000fe40003f8e000 */
[C---:B------:R-:W-:Y:S02]  /*02e0*/  PRMT R16, R6.reuse, 0x7632, R16 ;  /* 0x0000763206107816 */ /* 0x040fe40000000010 */
[----:B------:R-:W-:Y:S02]  /*02f0*/  SHF.L.U32 R4, R6, 0x10, RZ ;  /* 0x0000001006047819 */ /* 0x000fe400000006ff */
[----:B------:R-:W-:Y:S02]  /*0300*/  SHF.L.U32 R6, R7, 0x10, RZ ;  /* 0x0000001007067819 */ /* 0x000fe400000006ff */
[----:B------:R-:W-:Y:S01]  /*0310*/  SHF.L.U32 R17, R17, 0x10, RZ ;  /* 0x0000001011117819 */ /* 0x000fe200000006ff */
[----:B------:R-:W-:Y:S02]  /*0320*/  @!P5 FMUL R9, R9, 0.5 ;  /* 0x3f0000000909d820 */ /* 0x000fe40000400000 */
[----:B------:R-:W-:Y:S01]  /*0330*/  FADD R5, R6, R21 ;  /* 0x0000001506057221 */ /* 0x000fe20000000000 */
[----:B------:R-:W-:Y:S01]  /*0340*/  SHF.L.U32 R6, R16, 0x10, RZ ;  /* 0x0000001010067819 */ /* 0x000fe200000006ff */
[----:B------:R-:W-:Y:S01]  /*0350*/  @!P4 FMUL R10, R10, 0.5 ;  /* 0x3f0000000a0ac820 */ /* 0x000fe20000400000 */
[----:B------:R-:W-:Y:S01]  /*0360*/  PRMT R18, R7, 0x7632, R18 ;  /* 0x0000763207127816 */ /* 0x000fe20000000012 */
[----:B------:R-:W-:Y:S01]  /*0370*/  FADD R4, R4, R19 ;  /* 0x0000001304047221 */ /* 0x000fe20000000000 */
[----:B------:R-:W-:Y:S01]  /*0380*/  SHF.L.U32 R7, R11, 0x10, RZ ;  /* 0x000000100b077819 */ /* 0x000fe200000006ff */
[----:B------:R-:W-:Y:S01]  /*0390*/  FADD R6, R6, R17 ;  /* 0x0000001106067221 */ /* 0x000fe20000000000 */
[----:B------:R-:W-:Y:S01]  /*03a0*/  SHF.L.U32 R14, R14, 0x10, RZ ;  /* 0x000000100e0e7819 */ /* 0x000fe200000006ff */
[----:B------:R-:W-:Y:S01]  /*03b0*/  FFMA R11, R4, -1.7020000219345092773, RZ ;  /* 0xbfd9db23040b7823 */ /* 0x000fe200000000ff */
[----:B------:R-:W-:Y:S01]  /*03c0*/  FSETP.GEU.AND P3, PT, R15, -126, PT ;  /* 0xc2fc00000f00780b */ /* 0x000fe20003f6e000 */
[----:B------:R-:W0:Y:S01]  /*03d0*/  MUFU.EX2 R9, R9 ;  /* 0x0000000900097308 */ /* 0x000e220000000800 */
[----:B------:R-:W-:-:S02]  /*03e0*/  SHF.L.U32 R18, R18, 0x10, RZ ;  /* 0x0000001012127819 */ /* 0x000fc400000006ff */
[----:B------:R-:W-:Y:S01]  /*03f0*/  SHF.L.U32 R17, R8, 0x10, RZ ;  /* 0x0000001008117819 */ /* 0x000fe200000006ff */
[----:B------:R-:W-:Y:S01]  /*0400*/  FADD R7, R7, R14 ;  /* 0x0000000e07077221 */ /* 0x000fe20000000000 */
[----:B------:R-:W-:-:S03]  /*0410*/  FMUL R16, R11, 1.4426950216293334961 ;  /* 0x3fb8aa3b0b107820 */ /* 0x000fc60000400000 */
[----:B------:R-:W1:Y:S01]  /*0420*/  MUFU.EX2 R10, R10 ;  /* 0x0000000a000a7308 */ /* 0x000e620000000800 */
[----:B------:R-:W-:Y:S01]  /*0430*/  FFMA R14, R6, -1.7020000219345092773, RZ ;  /* 0xbfd9db23060e7823 */ /* 0x000fe200000000ff */
[----:B------:R-:W-:Y:S01]  /*0440*/  FADD R8, R18, R17 ;  /* 0x0000001112087221 */ /* 0x000fe20000000000 */
[----:B------:R-:W-:Y:S01]  /*0450*/  FFMA R11, R5, -1.7020000219345092773, RZ ;  /* 0xbfd9db23050b7823 */ /* 0x000fe200000000ff */
[----:B------:R-:W-:Y:S01]  /*0460*/  FSETP.GEU.AND P2, PT, R16, -126, PT ;  /* 0xc2fc00001000780b */ /* 0x000fe20003f4e000 */
[----:B------:R-:W-:Y:S01]  /*0470*/  FMUL R18, R14, 1.4426950216293334961 ;  /* 0x3fb8aa3b0e127820 */ /* 0x000fe20000400000 */
[----:B------:R-:W-:Y:S01]  /*0480*/  FFMA R14, R8, -1.7020000219345092773, RZ ;  /* 0xbfd9db23080e7823 */ /* 0x000fe200000000ff */
[----:B------:R-:W-:Y:S01]  /*0490*/  FMUL R19, R11, 1.4426950216293334961 ;  /* 0x3fb8aa3b0b137820 */ /* 0x000fe20000400000 */
[----:B------:R-:W-:Y:S01]  /*04a0*/  FFMA R11, R7, -1.7020000219345092773, RZ ;  /* 0xbfd9db23070b7823 */ /* 0x000fe200000000ff */
[----:B------:R-:W-:Y:S01]  /*04b0*/  @!P3 FMUL R15, R15, 0.5 ;  /* 0x3f0000000f0fb820 */ /* 0x000fe20000400000 */
[----:B------:R-:W-:-:S02]  /*04c0*/  FMUL R21, R14, 1.4426950216293334961 ;  /* 0x3fb8aa3b0e157820 */ /* 0x000fc40000400000 */
[----:B------:R-:W-:Y:S01]  /*04d0*/  FMUL R11, R11, 1.4426950216293334961 ;  /* 0x3fb8aa3b0b0b7820 */ /* 0x000fe20000400000 */
[----:B0-----:R-:W-:Y:S01]  /*04e0*/  @!P5 FMUL R9, R9, R9 ;  /* 0x000000090909d220 */ /* 0x001fe20000400000 */
[----:B------:R-:W-:Y:S01]  /*04f0*/  FSETP.GEU.AND P5, PT, R18, -126, PT ;  /* 0xc2fc00001200780b */ /* 0x000fe20003fae000 */
[----:B------:R-:W0:Y:S01]  /*0500*/  MUFU.EX2 R15, R15 ;  /* 0x0000000f000f7308 */ /* 0x000e220000000800 */
[----:B-1----:R-:W-:Y:S01]  /*0510*/  @!P4 FMUL R10, R10, R10 ;  /* 0x0000000a0a0ac220 */ /* 0x002fe20000400000 */
[----:B------:R-:W-:Y:S02]  /*0520*/  FSETP.GEU.AND P4, PT, R21, -126, PT ;  /* 0xc2fc00001500780b */ /* 0x000fe40003f8e000 */
[----:B------:R-:W-:Y:S02]  /*0530*/  FSETP.GEU.AND P1, PT, R19, -126, PT ;  /* 0xc2fc00001300780b */ /* 0x000fe40003f2e000 */
[----:B------:R-:W-:Y:S01]  /*0540*/  FSETP.GEU.AND P6, PT, R11, -126, PT ;  /* 0xc2fc00000b00780b */ /* 0x000fe20003fce000 */
[----:B------:R-:W-:-:S04]  /*0550*/  @!P2 FMUL R16, R16, 0.5 ;  /* 0x3f0000001010a820 */ /* 0x000fc80000400000 */
[----:B------:R-:W1:Y:S01]  /*0560*/  MUFU.EX2 R17, R16 ;  /* 0x0000001000117308 */ /* 0x000e620000000800 */
[----:B------:R-:W-:-:S03]  /*0570*/  @!P5 FMUL R18, R18, 0.5 ;  /* 0x3f0000001212d820 */ /* 0x000fc60000400000 */
[----:B------:R-:W-:Y:S02]  /*0580*/  @!P4 FMUL R21, R21, 0.5 ;  /* 0x3f0000001515c820 */ /* 0x000fe40000400000 */
[----:B------:R-:W-:Y:S01]  /*0590*/  @!P1 FMUL R19, R19, 0.5 ;  /* 0x3f00000013139820 */ /* 0x000fe20000400000 */
[----:B------:R-:W-:Y:S01]  /*05a0*/  FADD R9, R9, 1 ;  /* 0x3f80000009097421 */ /* 0x000fe20000000000 */
[----:B------:R-:W-:Y:S01]  /*05b0*/  @!P6 FMUL R11, R11, 0.5 ;  /* 0x3f0000000b0be820 */ /* 0x000fe20000400000 */
[----:B0-----:R-:W-:Y:S01]  /*05c0*/  @!P3 FMUL R15, R15, R15 ;  /* 0x0000000f0f0fb220 */ /* 0x001fe20000400000 */
[----:B------:R0:W2:Y:S02]  /*05d0*/  MUFU.EX2 R20, R19 ;  /* 0x0000001300147308 */ /* 0x0000a40000000800 */
[----:B------:R-:W-:Y:S01]  /*05e0*/  FSETP.GT.AND P3, PT, R9, 8.50705917302346158658e+37, PT ;  /* 0x7e8000000900780b */ /* 0x000fe20003f64000 */
[----:B------:R-:W-:-:S05]  /*05f0*/  FADD R15, R15, 1 ;  /* 0x3f8000000f0f7421 */ /* 0x000fca0000000000 */
[----:B------:R3:W4:Y:S01]  /*0600*/  MUFU.EX2 R16, R11 ;  /* 0x0000000b00107308 */ /* 0x0007220000000800 */
[----:B-1----:R-:W-:Y:S01]  /*0610*/  @!P2 FMUL R17, R17, R17 ;  /* 0x000000111111a220 */ /* 0x002fe20000400000 */
[----:B------:R-:W-:-:S06]  /*0620*/  FSETP.GT.AND P2, PT, R15, 8.50705917302346158658e+37, PT ;  /* 0x7e8000000f00780b */ /* 0x000fcc0003f44000 */
[----:B------:R-:W1:Y:S08]  /*0630*/  MUFU.EX2 R18, R18 ;  /* 0x0000001200127308 */ /* 0x000e700000000800 */
[----:B------:R-:W5:Y:S01]  /*0640*/  MUFU.EX2 R21, R21 ;  /* 0x0000001500157308 */ /* 0x000f620000000800 */
[----:B0-----:R-:W-:Y:S01]  /*0650*/  FADD R19, R17, 1 ;  /* 0x3f80000011137421 */ /* 0x001fe20000000000 */
[----:B---3--:R-:W-:Y:S01]  /*0660*/  FADD R11, R10, 1 ;  /* 0x3f8000000a0b7421 */ /* 0x008fe20000000000 */
[----:B------:R-:W-:Y:S01]  /*0670*/  @P3 FMUL R9, R9, 0.25 ;  /* 0x3e80000009093820 */ /* 0x000fe20000400000 */
[----:B--2---:R-:W-:Y:S01]  /*0680*/  @!P1 FMUL R20, R20, R20 ;  /* 0x0000001414149220 */ /* 0x004fe20000400000 */
[----:B----4-:R-:W-:Y:S01]  /*0690*/  @!P6 FMUL R16, R16, R16 ;  /* 0x000000101010e220 */ /* 0x010fe20000400000 */
[----:B------:R-:W-:Y:S01]  /*06a0*/  FSETP.GT.AND P1, PT, R19, 8.50705917302346158658e+37, PT ;  /* 0x7e8000001300780b */ /* 0x000fe20003f24000 */
[----:B-1----:R-:W-:Y:S01]  /*06b0*/  @!P5 FMUL R18, R18, R18 ;  /* 0x000000121212d220 */ /* 0x002fe20000400000 */
[----:B------:R-:W-:Y:S01]  /*06c0*/  FSETP.GT.AND P5, PT, R11, 8.50705917302346158658e+37, PT ;  /* 0x7e8000000b00780b */ /* 0x000fe20003fa4000 */
[----:B------:R0:W1:Y:S01]  /*06d0*/  MUFU.RCP R14, R9 ;  /* 0x00000009000e7308 */ /* 0x0000620000001000 */
[----:B------:R-:W-:Y:S01]  /*06e0*/  FADD R22, R20, 1 ;  /* 0x3f80000014167421 */ /* 0x000fe20000000000 */
[----:B------:R-:W-:Y:S01]  /*06f0*/  @P2 FMUL R15, R15, 0.25 ;  /* 0x3e8000000f0f2820 */ /* 0x000fe20000400000 */
[----:B-----5:R-:W-:Y:S01]  /*0700*/  @!P4 FMUL R21, R21, R21 ;  /* 0x000000151515c220 */ /* 0x020fe20000400000 */
[----:B------:R-:W-:Y:S01]  /*0710*/  FADD R16, R16, 1 ;  /* 0x3f80000010107421 */ /* 0x000fe20000000000 */
[----:B------:R-:W-:Y:S01]  /*0720*/  FADD R20, R18, 1 ;  /* 0x3f80000012147421 */ /* 0x000fe20000000000 */
[----:B0-----:R-:W-:Y:S01]  /*0730*/  MOV R9, 0x3e800000 ;  /* 0x3e80000000097802 */ /* 0x001fe20000000f00 */
[----:B------:R-:W-:Y:S01]  /*0740*/  FADD R10, R21, 1 ;  /* 0x3f800000150a7421 */ /* 0x000fe20000000000 */
[----:B------:R0:W-:Y:S01]  /*0750*/  MUFU.RCP R17, R15 ;  /* 0x0000000f00117308 */ /* 0x0001e20000001000 */
[----:B------:R-:W-:-:S02]  /*0760*/  FSETP.GT.AND P4, PT, R16, 8.50705917302346158658e+37, PT ;  /* 0x7e8000001000780b */ /* 0x000fc40003f84000 */
[C---:B------:R-:W-:Y:S02]  /*0770*/  FSEL R18, R9.reuse, 1, P2 ;  /* 0x3f80000009127808 */ /* 0x040fe40001000000 */
[----:B------:R-:W-:Y:S02]  /*0780*/  FSETP.GT.AND P2, PT, R10, 8.50705917302346158658e+37, PT ;  /* 0x7e8000000a00780b */ /* 0x000fe40003f44000 */
[----:B0-----:R-:W-:Y:S02]  /*0790*/  FSEL R15, R9, 1, P3 ;  /* 0x3f800000090f7808 */ /* 0x001fe40001800000 */
[----:B------:R-:W-:Y:S02]  /*07a0*/  FSETP.GT.AND P3, PT, R20, 8.50705917302346158658e+37, PT ;  /* 0x7e8000001400780b */ /* 0x000fe40003f64000 */
[----:B------:R-:W-:Y:S01]  /*07b0*/  FSETP.GT.AND P6, PT, R22, 8.50705917302346158658e+37, PT ;  /* 0x7e8000001600780b */ /* 0x000fe20003fc4000 */
[----:B------:R-:W-:Y:S01]  /*07c0*/  @P1 FMUL R19, R19, 0.25 ;  /* 0x3e80000013131820 */ /* 0x000fe20000400000 */
[----:B------:R-:W-:Y:S01]  /*07d0*/  @P5 FMUL R11, R11, 0.25 ;  /* 0x3e8000000b0b5820 */ /* 0x000fe20000400000 */
[----:B------:R-:W-:-:S04]  /*07e0*/  @P4 FMUL R16, R16, 0.25 ;  /* 0x3e80000010104820 */ /* 0x000fc80000400000 */
[----:B------:R-:W-:Y:S01]  /*07f0*/  @P2 FMUL R10, R10, 0.25 ;  /* 0x3e8000000a0a2820 */ /* 0x000fe20000400000 */
[----:B------:R-:W0:Y:S03]  /*0800*/  MUFU.RCP R19, R19 ;  /* 0x0000001300137308 */ /* 0x000e260000001000 */
[----:B------:R-:W-:-:S05]  /*0810*/  @P3 FMUL R20, R20, 0.25 ;  /* 0x3e80000014143820 */ /* 0x000fca0000400000 */
[----:B------:R-:W2:Y:S01]  /*0820*/  MUFU.RCP R11, R11 ;  /* 0x0000000b000b7308 */ /* 0x000ea20000001000 */
[----:B------:R-:W-:Y:S01]  /*0830*/  @P6 FMUL R22, R22, 0.25 ;  /* 0x3e80000016166820 */ /* 0x000fe20000400000 */
[----:B-1----:R-:W-:Y:S01]  /*0840*/  FMUL R15, R14, R15 ;  /* 0x0000000f0e0f7220 */ /* 0x002fe20000400000 */
[----:B------:R-:W-:-:S05]  /*0850*/  FSEL R14, R9, 1, P5 ;  /* 0x3f800000090e7808 */ /* 0x000fca0002800000 */
[----:B------:R1:W3:Y:S08]  /*0860*/  MUFU.RCP R23, R22 ;  /* 0x0000001600177308 */ /* 0x0002f00000001000 */
[----:B------:R-:W4:Y:S01]  /*0870*/  MUFU.RCP R16, R16 ;  /* 0x0000001000107308 */ /* 0x000f220000001000 */
[----:B-1----:R-:W-:-:S07]  /*0880*/  FSEL R22, R9, 1, P1 ;  /* 0x3f80000009167808 */ /* 0x002fce0000800000 */
[----:B------:R-:W1:Y:S08]  /*0890*/  MUFU.RCP R20, R20 ;  /* 0x0000001400147308 */ /* 0x000e700000001000 */
[----:B------:R-:W5:Y:S01]  /*08a0*/  MUFU.RCP R10, R10 ;  /* 0x0000000a000a7308 */ /* 0x000f620000001000 */
[----:B0-----:R-:W-:Y:S01]  /*08b0*/  FMUL R21, R19, R22 ;  /* 0x0000001613157220 */ /* 0x001fe20000400000 */
[----:B--2---:R-:W-:Y:S01]  /*08c0*/  FMUL R14, R11, R14 ;  /* 0x0000000e0b0e7220 */ /* 0x004fe20000400000 */
[----:B------:R-:W-:-:S02]  /*08d0*/  FSEL R24, R9, 1, P6 ;  /* 0x3f80000009187808 */ /* 0x000fc40003000000 */
[C---:B------:R-:W-:Y:S02]  /*08e0*/  FSEL R19, R9.reuse, 1, P4 ;  /* 0x3f80000009137808 */ /* 0x040fe40002000000 */
[C---:B------:R-:W-:Y:S02]  /*08f0*/  FSEL R11, R9.reuse, 1, P3 ;  /* 0x3f800000090b7808 */ /* 0x040fe40001800000 */
[----:B------:R-:W-:Y:S01]  /*0900*/  FSEL R9, R9, 1, P2 ;  /* 0x3f80000009097808 */ /* 0x000fe20001000000 */
[----:B------:R-:W-:Y:S01]  /*0910*/  FMUL R17, R17, R18 ;  /* 0x0000001211117220 */ /* 0x000fe20000400000 */
[----:B---3--:R-:W-:Y:S01]  /*0920*/  FMUL R24, R23, R24 ;  /* 0x0000001817187220 */ /* 0x008fe20000400000 */
[----:B----4-:R-:W-:Y:S01]  /*0930*/  FMUL R16, R16, R19 ;  /* 0x0000001310107220 */ /* 0x010fe20000400000 */
[----:B-1----:R-:W-:Y:S01]  /*0940*/  FMUL R11, R20, R11 ;  /* 0x0000000b140b7220 */ /* 0x002fe20000400000 */
[----:B-----5:R-:W-:Y:S01]  /*0950*/  FMUL R9, R10, R9 ;  /* 0x000000090a097220 */ /* 0x020fe20000400000 */
[----:B------:R-:W-:Y:S01]  /*0960*/  FMUL R15, R2, R15 ;  /* 0x0000000f020f7220 */ /* 0x000fe20000400000 */
[----:B------:R-:W-:Y:S01]  /*0970*/  FMUL R17, R0, R17 ;  /* 0x0000001100117220 */ /* 0x000fe20000400000 */
[----:B------:R-:W-:Y:S01]  /*0980*/  FMUL R21, R4, R21 ;  /* 0x0000001504157220 */ /* 0x000fe20000400000 */
[----:B------:R-:W-:Y:S01]  /*0990*/  FMUL R24, R5, R24 ;  /* 0x0000001805187220 */ /* 0x000fe20000400000 */
[----:B------:R-:W-:Y:S01]  /*09a0*/  FMUL R14, R3, R14 ;  /* 0x0000000e030e7220 */ /* 0x000fe20000400000 */
[----:B------:R-:W-:Y:S01]  /*09b0*/  FMUL R16, R7, R16 ;  /* 0x0000001007107220 */ /* 0x000fe20000400000 */
[----:B------:R-:W-:Y:S01]  /*09c0*/  FMUL R6, R6, R11 ;  /* 0x0000000b06067220 */ /* 0x000fe20000400000 */
[----:B------:R-:W-:-:S02]  /*09d0*/  FMUL R9, R8, R9 ;  /* 0x0000000908097220 */ /* 0x000fc40000400000 */
[----:B------:R-:W-:Y:S02]  /*09e0*/  F2FP.BF16.PACK_AB R4, R14, R15 ;  /* 0x0000000f0e04723e */ /* 0x000fe400000010ff */
[----:B------:R-:W-:Y:S02]  /*09f0*/  F2FP.BF16.PACK_AB R5, R16, R17 ;  /* 0x000000111005723e */ /* 0x000fe400000010ff */
[----:B------:R-:W-:Y:S02]  /*0a00*/  F2FP.BF16.PACK_AB R6, R6, R21 ;  /* 0x000000150606723e */ /* 0x000fe400000010ff */
[----:B------:R-:W-:Y:S01]  /*0a10*/  F2FP.BF16.PACK_AB R7, R9, R24 ;  /* 0x000000180907723e */ /* 0x000fe200000010ff */
[----:B------:R-:W-:Y:S06]  /*0a20*/  @P0 EXIT ;  /* 0x000000000000094d */ /* 0x000fec0003800000 */
[----:B------:R-:W-:Y:S01]  /*0a30*/  STG.E.128 [R12.64], R4 ;  /* 0x000000040c007986 */ /* 0x000fe2000c101d04 */
[----:B------:R-:W-:Y:S05]  /*0a40*/  EXIT ;  /* 0x000000000000794d */ /* 0x000fea0003800000 */
.L_x_0:
[----:B------:R-:W-:-:S00]  /*0a50*/  BRA `(.L_x_0) ;  /* 0xfffffff000007947 */ /* 0x000fc0000383ffff */
[----:B------:R-:W-:-:S00]  /*0a60*/  NOP ;  /* 0x0000000000007918 */ /* 0x000fc00000000000 */
        /* <DEDUP_REMOVED lines=9> */
.L_x_1:
